	.headerflags	@"EF_CUDA_TEXMODE_UNIFIED EF_CUDA_64BIT_ADDRESS EF_CUDA_ACCELERATORS EF_CUDA_SM90 EF_CUDA_VIRTUAL_SM(EF_CUDA_SM90)"
	.elftype	@"ET_EXEC"


//--------------------- .nv.info                  --------------------------
	.section	.nv.info,"",@"SHT_CUDA_INFO"
	.align	4


	//----- nvinfo : EIATTR_REGCOUNT
	.align		4
        /*0000*/ 	.byte	0x04, 0x2f
        /*0002*/ 	.short	(.L_1 - .L_0)
	.align		4
.L_0:
        /*0004*/ 	.word	index@(triton_poi_fused_add_convolution_7)
        /*0008*/ 	.word	0x00000021


	//----- nvinfo : EIATTR_MIN_STACK_SIZE
	.align		4
.L_1:
        /*000c*/ 	.byte	0x04, 0x12
        /*000e*/ 	.short	(.L_3 - .L_2)
	.align		4
.L_2:
        /*0010*/ 	.word	index@(triton_poi_fused_add_convolution_7)
        /*0014*/ 	.word	0x00000000


	//----- nvinfo : EIATTR_FRAME_SIZE
	.align		4
.L_3:
        /*0018*/ 	.byte	0x04, 0x11
        /*001a*/ 	.short	(.L_5 - .L_4)
	.align		4
.L_4:
        /*001c*/ 	.word	index@(triton_poi_fused_add_convolution_7)
        /*0020*/ 	.word	0x00000000


	//----- nvinfo : EIATTR_MIN_STACK_SIZE
	.align		4
.L_5:
        /*0024*/ 	.byte	0x04, 0x12
        /*0026*/ 	.short	(.L_7 - .L_6)
	.align		4
.L_6:
        /*0028*/ 	.word	index@(triton_poi_fused_add_convolution_7)
        /*002c*/ 	.word	0x00000000
.L_7:


//--------------------- .nv.info.triton_poi_fused_add_convolution_7 --------------------------
	.section	.nv.info.triton_poi_fused_add_convolution_7,"",@"SHT_CUDA_INFO"
	.sectionflags	@""
	.align	4


	//----- nvinfo : EIATTR_CUDA_API_VERSION
	.align		4
        /*0000*/ 	.byte	0x04, 0x37
        /*0002*/ 	.short	(.L_9 - .L_8)
.L_8:
        /*0004*/ 	.word	0x0000007c


	//----- nvinfo : EIATTR_KPARAM_INFO
	.align		4
.L_9:
        /*0008*/ 	.byte	0x04, 0x17
        /*000a*/ 	.short	(.L_11 - .L_10)
.L_10:
        /*000c*/ 	.word	0x00000000
        /*0010*/ 	.short	0x000a
        /*0012*/ 	.short	0x004c
        /*0014*/ 	.byte	0x00, 0xf0, 0x11, 0x00


	//----- nvinfo : EIATTR_KPARAM_INFO
	.align		4
.L_11:
        /*0018*/ 	.byte	0x04, 0x17
        /*001a*/ 	.short	(.L_13 - .L_12)
.L_12:
        /*001c*/ 	.word	0x00000000
        /*0020*/ 	.short	0x0009
        /*0022*/ 	.short	0x0048
        /*0024*/ 	.byte	0x00, 0xf0, 0x11, 0x00


	//----- nvinfo : EIATTR_KPARAM_INFO
	.align		4
.L_13:
        /*0028*/ 	.byte	0x04, 0x17
        /*002a*/ 	.short	(.L_15 - .L_14)
.L_14:
        /*002c*/ 	.word	0x00000000
        /*0030*/ 	.short	0x0008
        /*0032*/ 	.short	0x0040
        /*0034*/ 	.byte	0x00, 0xf4, 0x21, 0x00


	//----- nvinfo : EIATTR_KPARAM_INFO
	.align		4
.L_15:
        /*0038*/ 	.byte	0x04, 0x17
        /*003a*/ 	.short	(.L_17 - .L_16)
.L_16:
        /*003c*/ 	.word	0x00000000
        /*0040*/ 	.short	0x0007
        /*0042*/ 	.short	0x0038
        /*0044*/ 	.byte	0x00, 0xf4, 0x21, 0x00


	//----- nvinfo : EIATTR_KPARAM_INFO
	.align		4
.L_17:
        /*0048*/ 	.byte	0x04, 0x17
        /*004a*/ 	.short	(.L_19 - .L_18)
.L_18:
        /*004c*/ 	.word	0x00000000
        /*0050*/ 	.short	0x0006
        /*0052*/ 	.short	0x0030
        /*0054*/ 	.byte	0x00, 0xf4, 0x21, 0x00


	//----- nvinfo : EIATTR_KPARAM_INFO
	.align		4
.L_19:
        /*0058*/ 	.byte	0x04, 0x17
        /*005a*/ 	.short	(.L_21 - .L_20)
.L_20:
        /*005c*/ 	.word	0x00000000
        /*0060*/ 	.short	0x0005
        /*0062*/ 	.short	0x0028
        /*0064*/ 	.byte	0x00, 0xf4, 0x21, 0x00


	//----- nvinfo : EIATTR_KPARAM_INFO
	.align		4
.L_21:
        /*0068*/ 	.byte	0x04, 0x17
        /*006a*/ 	.short	(.L_23 - .L_22)
.L_22:
        /*006c*/ 	.word	0x00000000
        /*0070*/ 	.short	0x0004
        /*0072*/ 	.short	0x0020
        /*0074*/ 	.byte	0x00, 0xf4, 0x21, 0x00


	//----- nvinfo : EIATTR_KPARAM_INFO
	.align		4
.L_23:
        /*0078*/ 	.byte	0x04, 0x17
        /*007a*/ 	.short	(.L_25 - .L_24)
.L_24:
        /*007c*/ 	.word	0x00000000
        /*0080*/ 	.short	0x0003
        /*0082*/ 	.short	0x0018
        /*0084*/ 	.byte	0x00, 0xf4, 0x21, 0x00


	//----- nvinfo : EIATTR_KPARAM_INFO
	.align		4
.L_25:
        /*0088*/ 	.byte	0x04, 0x17
        /*008a*/ 	.short	(.L_27 - .L_26)
.L_26:
        /*008c*/ 	.word	0x00000000
        /*0090*/ 	.short	0x0002
        /*0092*/ 	.short	0x0010
        /*0094*/ 	.byte	0x00, 0xf4, 0x21, 0x00


	//----- nvinfo : EIATTR_KPARAM_INFO
	.align		4
.L_27:
        /*0098*/ 	.byte	0x04, 0x17
        /*009a*/ 	.short	(.L_29 - .L_28)
.L_28:
        /*009c*/ 	.word	0x00000000
        /*00a0*/ 	.short	0x0001
        /*00a2*/ 	.short	0x0008
        /*00a4*/ 	.byte	0x00, 0xf4, 0x21, 0x00


	//----- nvinfo : EIATTR_KPARAM_INFO
	.align		4
.L_29:
        /*00a8*/ 	.byte	0x04, 0x17
        /*00aa*/ 	.short	(.L_31 - .L_30)
.L_30:
        /*00ac*/ 	.word	0x00000000
        /*00b0*/ 	.short	0x0000
        /*00b2*/ 	.short	0x0000
        /*00b4*/ 	.byte	0x00, 0xf4, 0x21, 0x00


	//----- nvinfo : EIATTR_SPARSE_MMA_MASK
	.align		4
.L_31:
        /*00b8*/ 	.byte	0x03, 0x50
        /*00ba*/ 	.short	0x0000


	//----- nvinfo : EIATTR_MAXREG_COUNT
	.align		4
        /*00bc*/ 	.byte	0x03, 0x1b
        /*00be*/ 	.short	0x00ff


	//----- nvinfo : EIATTR_EXIT_INSTR_OFFSETS
	.align		4
        /*00c0*/ 	.byte	0x04, 0x1c
        /*00c2*/ 	.short	(.L_33 - .L_32)


	//   ....[0]....
.L_32:
        /*00c4*/ 	.word	0x00000650


	//   ....[1]....
        /*00c8*/ 	.word	0x00000670


	//----- nvinfo : EIATTR_REQNTID
	.align		4
.L_33:
        /*00cc*/ 	.byte	0x04, 0x10
        /*00ce*/ 	.short	(.L_35 - .L_34)
.L_34:
        /*00d0*/ 	.word	0x00000020
        /*00d4*/ 	.word	0x00000001
        /*00d8*/ 	.word	0x00000001


	//----- nvinfo : EIATTR_CBANK_PARAM_SIZE
	.align		4
.L_35:
        /*00dc*/ 	.byte	0x03, 0x19
        /*00de*/ 	.short	0x0050


	//----- nvinfo : EIATTR_PARAM_CBANK
	.align		4
        /*00e0*/ 	.byte	0x04, 0x0a
        /*00e2*/ 	.short	(.L_37 - .L_36)
	.align		4
.L_36:
        /*00e4*/ 	.word	index@(.nv.constant0.triton_poi_fused_add_convolution_7)
        /*00e8*/ 	.short	0x0210
        /*00ea*/ 	.short	0x0050


	//----- nvinfo : EIATTR_SW_WAR
	.align		4
.L_37:
        /*00ec*/ 	.byte	0x04, 0x36
        /*00ee*/ 	.short	(.L_39 - .L_38)
.L_38:
        /*00f0*/ 	.word	0x00000008
.L_39:


//--------------------- .nv.callgraph             --------------------------
	.section	.nv.callgraph,"",@"SHT_CUDA_CALLGRAPH"
	.align	4
	.sectionentsize	8
	.align		4
        /*0000*/ 	.word	0x00000000
	.align		4
        /*0004*/ 	.word	0xffffffff
	.align		4
        /*0008*/ 	.word	0x00000000
	.align		4
        /*000c*/ 	.word	0xfffffffe
	.align		4
        /*0010*/ 	.word	0x00000000
	.align		4
        /*0014*/ 	.word	0xfffffffd
	.align		4
        /*0018*/ 	.word	0x00000000
	.align		4
        /*001c*/ 	.word	0xfffffffc


//--------------------- .text.triton_poi_fused_add_convolution_7 --------------------------
	.section	.text.triton_poi_fused_add_convolution_7,"ax",@progbits
	.sectionflags	@"SHF_BARRIERS=1"
	.align	128
        .global         triton_poi_fused_add_convolution_7
        .type           triton_poi_fused_add_convolution_7,@function
        .size           triton_poi_fused_add_convolution_7,(.L_x_1 - triton_poi_fused_add_convolution_7)
        .other          triton_poi_fused_add_convolution_7,@"STO_CUDA_ENTRY STV_DEFAULT"
triton_poi_fused_add_convolution_7:
.text.triton_poi_fused_add_convolution_7:
[----:B------:R-:W0:Y:S01]  /*0000*/  LDC R1, c[0x0][0x28] ;  /* 0x00000a00ff017b82 */ /* 0x000e220000000800 */
[----:B------:R-:W1:Y:S07]  /*0010*/  S2R R0, SR_TID.X ;  /* 0x0000000000007919 */ /* 0x000e6e0000002100 */
[----:B------:R-:W2:Y:S01]  /*0020*/  LDC.64 R16, c[0x0][0x230] ;  /* 0x00008c00ff107b82 */ /* 0x000ea20000000a00 */
[----:B------:R-:W-:Y:S01]  /*0030*/  ULDC.64 UR6, c[0x0][0x208] ;  /* 0x0000820000067ab9 */ /* 0x000fe20000000a00 */
[----:B------:R-:W3:Y:S01]  /*0040*/  S2R R4, SR_CTAID.Y ;  /* 0x0000000000047919 */ /* 0x000ee20000002600 */
[----:B------:R-:W4:Y:S05]  /*0050*/  S2R R23, SR_CTAID.X ;  /* 0x0000000000177919 */ /* 0x000f2a0000002500 */
[----:B------:R-:W5:Y:S08]  /*0060*/  LDC.64 R2, c[0x0][0x210] ;  /* 0x00008400ff027b82 */ /* 0x000f700000000a00 */
[----:B------:R-:W2:Y:S08]  /*0070*/  LDC.64 R18, c[0x0][0x238] ;  /* 0x00008e00ff127b82 */ /* 0x000eb00000000a00 */
[----:B------:R-:W2:Y:S01]  /*0080*/  LDC.64 R20, c[0x0][0x240] ;  /* 0x00009000ff147b82 */ /* 0x000ea20000000a00 */
[----:B-1----:R-:W-:-:S07]  /*0090*/  SHF.R.U32.HI R6, RZ, 0x2, R0 ;  /* 0x00000002ff067819 */ /* 0x002fce0000011600 */
[----:B------:R-:W1:Y:S01]  /*00a0*/  LDC.64 R10, c[0x0][0x250] ;  /* 0x00009400ff0a7b82 */ /* 0x000e620000000a00 */
[----:B---3--:R-:W-:Y:S01]  /*00b0*/  IMAD.SHL.U32 R15, R4, 0x8, RZ ;  /* 0x00000008040f7824 */ /* 0x008fe200078e00ff */
[----:B------:R-:W-:Y:S02]  /*00c0*/  SHF.R.S32.HI R8, RZ, 0x1c, R4 ;  /* 0x0000001cff087819 */ /* 0x000fe40000011404 */
[----:B------:R-:W-:Y:S01]  /*00d0*/  SGXT.U32 R6, R6, 0x3 ;  /* 0x000000030606781a */ /* 0x000fe20000000000 */
[----:B----4-:R-:W-:Y:S01]  /*00e0*/  IMAD.SHL.U32 R23, R23, 0x4, RZ ;  /* 0x0000000417177824 */ /* 0x010fe200078e00ff */
[----:B------:R-:W-:Y:S02]  /*00f0*/  SGXT R8, R8, 0x1 ;  /* 0x000000010808781a */ /* 0x000fe40000000200 */
[----:B------:R-:W3:Y:S01]  /*0100*/  LDC.64 R4, c[0x0][0x218] ;  /* 0x00008600ff047b82 */ /* 0x000ee20000000a00 */
[----:B------:R-:W-:Y:S02]  /*0110*/  LOP3.LUT R7, R15, R6, RZ, 0xfc, !PT ;  /* 0x000000060f077212 */ /* 0x000fe400078efcff */
[----:B------:R-:W-:-:S02]  /*0120*/  LOP3.LUT R12, R23, 0x3, R0, 0xf8, !PT ;  /* 0x00000003170c7812 */ /* 0x000fc400078ef800 */
[----:B------:R-:W-:Y:S02]  /*0130*/  LEA.HI R13, R8, R7, RZ, 0x2 ;  /* 0x00000007080d7211 */ /* 0x000fe400078f10ff */
[----:B------:R-:W-:Y:S01]  /*0140*/  ISETP.GE.AND P0, PT, R12, 0x4, PT ;  /* 0x000000040c00780c */ /* 0x000fe20003f06270 */
[----:B------:R-:W4:Y:S01]  /*0150*/  LDC.64 R8, c[0x0][0x220] ;  /* 0x00008800ff087b82 */ /* 0x000f220000000a00 */
[----:B------:R-:W-:Y:S01]  /*0160*/  LOP3.LUT R14, R13, 0xfffffffc, RZ, 0xc0, !PT ;  /* 0xfffffffc0d0e7812 */ /* 0x000fe200078ec0ff */
[C---:B------:R-:W-:Y:S01]  /*0170*/  IMAD R27, R7.reuse, 0x4, R12 ;  /* 0x00000004071b7824 */ /* 0x040fe200078e020c */
[C---:B------:R-:W-:Y:S02]  /*0180*/  ISETP.GE.AND P1, PT, R7.reuse, 0x10, PT ;  /* 0x000000100700780c */ /* 0x040fe40003f26270 */
[----:B------:R-:W-:Y:S02]  /*0190*/  CS2R R12, SRZ ;  /* 0x00000000000c7805 */ /* 0x000fe4000001ff00 */
[C---:B------:R-:W-:Y:S01]  /*01a0*/  ISETP.LT.AND P0, PT, R7.reuse, 0x10, !P0 ;  /* 0x000000100700780c */ /* 0x040fe20004701270 */
[----:B------:R-:W-:Y:S01]  /*01b0*/  IMAD.IADD R25, R7, 0x1, -R14 ;  /* 0x0000000107197824 */ /* 0x000fe200078e0a0e */
[----:B------:R-:W-:Y:S01]  /*01c0*/  HFMA2.MMA R7, -RZ, RZ, 0, 0 ;  /* 0x00000000ff077435 */ /* 0x000fe200000001ff */
[----:B------:R-:W-:Y:S01]  /*01d0*/  IMAD.MOV.U32 R14, RZ, RZ, RZ ;  /* 0x000000ffff0e7224 */ /* 0x000fe200078e00ff */
[----:B-1----:R-:W4:Y:S01]  /*01e0*/  LDG.E R29, desc[UR6][R10.64] ;  /* 0x000000060a1d7981 */ /* 0x002f22000c1e1900 */
[----:B--2---:R-:W-:-:S03]  /*01f0*/  IMAD.WIDE R16, R25, 0x4, R16 ;  /* 0x0000000419107825 */ /* 0x004fc600078e0210 */
[----:B------:R-:W2:Y:S01]  /*0200*/  LDG.E R30, desc[UR6][R10.64+0x8] ;  /* 0x000008060a1e7981 */ /* 0x000ea2000c1e1900 */
[----:B-----5:R-:W-:-:S03]  /*0210*/  IMAD.WIDE R2, R27, 0x4, R2 ;  /* 0x000000041b027825 */ /* 0x020fc600078e0202 */
[----:B------:R1:W5:Y:S01]  /*0220*/  @!P1 LDG.E.EL R7, desc[UR6][R16.64] ;  /* 0x0000000610079981 */ /* 0x000362000c2e1900 */
[----:B0-----:R-:W-:-:S03]  /*0230*/  IMAD.WIDE R18, R25, 0x4, R18 ;  /* 0x0000000419127825 */ /* 0x001fc600078e0212 */
[----:B------:R-:W5:Y:S01]  /*0240*/  @P0 LDG.E.EL R14, desc[UR6][R2.64] ;  /* 0x00000006020e0981 */ /* 0x000f62000c2e1900 */
[----:B---3--:R-:W-:-:S03]  /*0250*/  IMAD.WIDE R4, R27, 0x4, R4 ;  /* 0x000000041b047825 */ /* 0x008fc600078e0204 */
[----:B------:R0:W3:Y:S01]  /*0260*/  @!P1 LDG.E.EL R13, desc[UR6][R18.64] ;  /* 0x00000006120d9981 */ /* 0x0000e2000c2e1900 */
[----:B------:R-:W-:-:S04]  /*0270*/  IMAD.WIDE R20, R25, 0x4, R20 ;  /* 0x0000000419147825 */ /* 0x000fc800078e0214 */
[----:B------:R-:W-:Y:S01]  /*0280*/  IMAD.MOV.U32 R28, RZ, RZ, RZ ;  /* 0x000000ffff1c7224 */ /* 0x000fe200078e00ff */
[----:B------:R-:W3:Y:S01]  /*0290*/  @P0 LDG.E.EL R12, desc[UR6][R4.64] ;  /* 0x00000006040c0981 */ /* 0x000ee2000c2e1900 */
[----:B------:R-:W-:Y:S01]  /*02a0*/  IMAD.MOV.U32 R25, RZ, RZ, RZ ;  /* 0x000000ffff197224 */ /* 0x000fe200078e00ff */
[----:B------:R-:W-:Y:S01]  /*02b0*/  LOP3.LUT R15, R15, 0x7, R0, 0xf8, !PT ;  /* 0x000000070f0f7812 */ /* 0x000fe200078ef800 */
[----:B----4-:R-:W-:Y:S01]  /*02c0*/  IMAD.WIDE R8, R27, 0x4, R8 ;  /* 0x000000041b087825 */ /* 0x010fe200078e0208 */
[----:B-1----:R-:W1:Y:S01]  /*02d0*/  LDC.64 R16, c[0x0][0x248] ;  /* 0x00009200ff107b82 */ /* 0x002e620000000a00 */
[----:B------:R4:W2:Y:S04]  /*02e0*/  LDG.E R27, desc[UR6][R10.64+0x4] ;  /* 0x000004060a1b7981 */ /* 0x0008a8000c1e1900 */
[----:B------:R4:W2:Y:S01]  /*02f0*/  @!P1 LDG.E.EL R28, desc[UR6][R20.64] ;  /* 0x00000006141c9981 */ /* 0x0008a2000c2e1900 */
[----:B------:R-:W-:-:S02]  /*0300*/  SHF.R.U32.HI R26, RZ, 0x3, R0 ;  /* 0x00000003ff1a7819 */ /* 0x000fc40000011600 */
[----:B0-----:R-:W0:Y:S01]  /*0310*/  LDC.64 R18, c[0x0][0x228] ;  /* 0x00008a00ff127b82 */ /* 0x001e220000000a00 */
[----:B------:R-:W2:Y:S01]  /*0320*/  @P0 LDG.E.EL R25, desc[UR6][R8.64] ;  /* 0x0000000608190981 */ /* 0x000ea2000c2e1900 */
[----:B------:R-:W-:-:S04]  /*0330*/  SHF.R.S32.HI R22, RZ, 0x1f, R15 ;  /* 0x0000001fff167819 */ /* 0x000fc8000001140f */
[----:B------:R-:W-:Y:S02]  /*0340*/  LEA.HI R24, R22, R15, RZ, 0x2 ;  /* 0x0000000f16187211 */ /* 0x000fe400078f10ff */
[----:B------:R-:W-:Y:S02]  /*0350*/  SGXT.U32 R22, R26, 0x2 ;  /* 0x000000021a16781a */ /* 0x000fe40000000000 */
[C---:B------:R-:W-:Y:S02]  /*0360*/  LOP3.LUT R26, R24.reuse, 0xfffffffc, RZ, 0xc0, !PT ;  /* 0xfffffffc181a7812 */ /* 0x040fe400078ec0ff */
[----:B------:R-:W-:Y:S02]  /*0370*/  LOP3.LUT R22, R23, R22, RZ, 0xfc, !PT ;  /* 0x0000001617167212 */ /* 0x000fe400078efcff */
[----:B------:R-:W-:Y:S01]  /*0380*/  SHF.L.U32 R24, R24, 0x2, RZ ;  /* 0x0000000218187819 */ /* 0x000fe200000006ff */
[----:B----4-:R-:W-:Y:S01]  /*0390*/  IMAD.IADD R11, R15, 0x1, -R26 ;  /* 0x000000010f0b7824 */ /* 0x010fe200078e0a1a */
[----:B------:R-:W-:-:S02]  /*03a0*/  ISETP.GE.AND P1, PT, R22, 0x4, PT ;  /* 0x000000041600780c */ /* 0x000fc40003f26270 */
[----:B------:R-:W-:Y:S01]  /*03b0*/  LOP3.LUT R21, R24, 0xfffffff0, RZ, 0xc0, !PT ;  /* 0xfffffff018157812 */ /* 0x000fe200078ec0ff */
[----:B------:R-:W-:Y:S01]  /*03c0*/  IMAD R22, R22, 0x4, R11 ;  /* 0x0000000416167824 */ /* 0x000fe200078e020b */
[C---:B------:R-:W-:Y:S02]  /*03d0*/  ISETP.GE.AND P2, PT, R15.reuse, 0x10, PT ;  /* 0x000000100f00780c */ /* 0x040fe40003f46270 */
[----:B------:R-:W-:Y:S01]  /*03e0*/  ISETP.LT.AND P1, PT, R15, 0x10, !P1 ;  /* 0x000000100f00780c */ /* 0x000fe20004f21270 */
[----:B------:R-:W-:Y:S02]  /*03f0*/  IMAD.IADD R21, R22, 0x1, R21 ;  /* 0x0000000116157824 */ /* 0x000fe400078e0215 */
[----:B-1----:R-:W-:-:S04]  /*0400*/  IMAD.WIDE R16, R11, 0x4, R16 ;  /* 0x000000040b107825 */ /* 0x002fc800078e0210 */
[----:B0-----:R-:W-:Y:S01]  /*0410*/  IMAD.WIDE R10, R21, 0x4, R18 ;  /* 0x00000004150a7825 */ /* 0x001fe200078e0212 */
[----:B------:R-:W-:-:S03]  /*0420*/  MOV R18, RZ ;  /* 0x000000ff00127202 */ /* 0x000fc60000000f00 */
[----:B------:R-:W-:-:S03]  /*0430*/  IMAD.MOV.U32 R15, RZ, RZ, RZ ;  /* 0x000000ffff0f7224 */ /* 0x000fc600078e00ff */
[----:B------:R-:W4:Y:S04]  /*0440*/  @!P2 LDG.E.EL R18, desc[UR6][R16.64] ;  /* 0x000000061012a981 */ /* 0x000f28000c2e1900 */
[----:B------:R-:W4:Y:S01]  /*0450*/  @P1 LDG.E.EL R15, desc[UR6][R10.64] ;  /* 0x000000060a0f1981 */ /* 0x000f22000c2e1900 */
[----:B------:R-:W0:Y:S01]  /*0460*/  S2UR UR5, SR_CgaCtaId ;  /* 0x00000000000579c3 */ /* 0x000e220000008800 */
[----:B------:R-:W-:Y:S02]  /*0470*/  UMOV UR4, 0x400 ;  /* 0x0000040000047882 */ /* 0x000fe40000000000 */
[----:B0-----:R-:W-:Y:S01]  /*0480*/  UPRMT UR4, UR5, 0x654, UR4 ;  /* 0x0000065405047896 */ /* 0x001fe20008000004 */
[----:B-----5:R-:W-:Y:S01]  /*0490*/  FADD R14, R7, R14 ;  /* 0x0000000e070e7221 */ /* 0x020fe20000000000 */
[----:B------:R-:W-:-:S05]  /*04a0*/  IMAD.SHL.U32 R7, R0, 0x8, RZ ;  /* 0x0000000800077824 */ /* 0x000fca00078e00ff */
[----:B------:R-:W-:Y:S01]  /*04b0*/  LOP3.LUT R7, R7, 0x18, RZ, 0xc0, !PT ;  /* 0x0000001807077812 */ /* 0x000fe200078ec0ff */
[----:B---3--:R-:W-:Y:S01]  /*04c0*/  FADD R19, R13, R12 ;  /* 0x0000000c0d137221 */ /* 0x008fe20000000000 */
[----:B------:R-:W-:Y:S02]  /*04d0*/  FMUL R12, R29, R14 ;  /* 0x0000000e1d0c7220 */ /* 0x000fe40000400000 */
[C---:B------:R-:W-:Y:S02]  /*04e0*/  LOP3.LUT R6, R7.reuse, R6, RZ, 0xfc, !PT ;  /* 0x0000000607067212 */ /* 0x040fe400078efcff */
[----:B------:R-:W-:Y:S01]  /*04f0*/  LEA.HI R7, R7, UR4, RZ, 0x1f ;  /* 0x0000000407077c11 */ /* 0x000fe2000f8ff8ff */
[----:B--2---:R-:W-:-:S03]  /*0500*/  FFMA R27, R27, R19, R12 ;  /* 0x000000131b1b7223 */ /* 0x004fc6000000000c */
[----:B------:R-:W-:Y:S01]  /*0510*/  LEA R6, R6, R7, 0x2 ;  /* 0x0000000706067211 */ /* 0x000fe200078e10ff */
[----:B------:R-:W-:-:S04]  /*0520*/  FADD R25, R28, R25 ;  /* 0x000000191c197221 */ /* 0x000fc80000000000 */
[----:B------:R-:W-:-:S05]  /*0530*/  FFMA R27, R30, R25, R27 ;  /* 0x000000191e1b7223 */ /* 0x000fca000000001b */
[----:B------:R-:W-:Y:S01]  /*0540*/  STS [R6], R27 ;  /* 0x0000001b06007388 */ /* 0x000fe20000000800 */
[----:B------:R-:W-:-:S04]  /*0550*/  SHF.R.U32.HI R13, RZ, 0x1, R0 ;  /* 0x00000001ff0d7819 */ /* 0x000fc80000011600 */
[----:B------:R-:W-:Y:S02]  /*0560*/  LOP3.LUT R13, R13, 0xc, RZ, 0xc0, !PT ;  /* 0x0000000c0d0d7812 */ /* 0x000fe400078ec0ff */
[----:B------:R-:W-:-:S03]  /*0570*/  LOP3.LUT R0, R0, 0x1f, RZ, 0xc0, !PT ;  /* 0x0000001f00007812 */ /* 0x000fc600078ec0ff */
[----:B------:R-:W-:-:S04]  /*0580*/  VIADD R13, R13, UR4 ;  /* 0x000000040d0d7c36 */ /* 0x000fc80008000000 */
[----:B------:R-:W-:Y:S01]  /*0590*/  IMAD R0, R0, 0x4, R13 ;  /* 0x0000000400007824 */ /* 0x000fe200078e020d */
[----:B------:R-:W-:Y:S06]  /*05a0*/  BAR.SYNC.DEFER_BLOCKING 0x0 ;  /* 0x0000000000007b1d */ /* 0x000fec0000010000 */
[----:B------:R-:W0:Y:S02]  /*05b0*/  LDS R0, [R0] ;  /* 0x0000000000007984 */ /* 0x000e240000000800 */
[----:B------:R-:W-:Y:S06]  /*05c0*/  BAR.SYNC.DEFER_BLOCKING 0x0 ;  /* 0x0000000000007b1d */ /* 0x000fec0000010000 */
[----:B------:R1:W-:Y:S02]  /*05d0*/  @P0 STG.E desc[UR6][R2.64], R14 ;  /* 0x0000000e02000986 */ /* 0x0003e4000c101906 */
[----:B------:R-:W-:Y:S06]  /*05e0*/  BAR.SYNC.DEFER_BLOCKING 0x0 ;  /* 0x0000000000007b1d */ /* 0x000fec0000010000 */
[----:B------:R1:W-:Y:S02]  /*05f0*/  @P0 STG.E desc[UR6][R4.64], R19 ;  /* 0x0000001304000986 */ /* 0x0003e4000c101906 */
[----:B------:R-:W-:Y:S01]  /*0600*/  BAR.SYNC.DEFER_BLOCKING 0x0 ;  /* 0x0000000000007b1d */ /* 0x000fe20000010000 */
[----:B----4-:R-:W-:-:S05]  /*0610*/  FADD R15, R18, R15 ;  /* 0x0000000f120f7221 */ /* 0x010fca0000000000 */
[----:B------:R1:W-:Y:S01]  /*0620*/  @P0 STG.E desc[UR6][R8.64], R25 ;  /* 0x0000001908000986 */ /* 0x0003e2000c101906 */
[----:B0-----:R-:W-:Y:S01]  /*0630*/  FADD R15, R15, R0 ;  /* 0x000000000f0f7221 */ /* 0x001fe20000000000 */
[----:B------:R-:W-:Y:S06]  /*0640*/  BAR.SYNC.DEFER_BLOCKING 0x0 ;  /* 0x0000000000007b1d */ /* 0x000fec0000010000 */
[----:B-1----:R-:W-:Y:S05]  /*0650*/  @!P1 EXIT ;  /* 0x000000000000994d */ /* 0x002fea0003800000 */
[----:B------:R-:W-:Y:S01]  /*0660*/  STG.E desc[UR6][R10.64], R15 ;  /* 0x0000000f0a007986 */ /* 0x000fe2000c101906 */
[----:B------:R-:W-:Y:S05]  /*0670*/  EXIT ;  /* 0x000000000000794d */ /* 0x000fea0003800000 */
.L_x_0:
[----:B------:R-:W-:-:S00]  /*0680*/  BRA `(.L_x_0) ;  /* 0xfffffffc00fc7947 */ /* 0x000fc0000383ffff */
[----:B------:R-:W-:-:S00]  /*0690*/  NOP ;  /* 0x0000000000007918 */ /* 0x000fc00000000000 */
        /* <DEDUP_REMOVED lines=14> */
.L_x_1:


//--------------------- .nv.shared.triton_poi_fused_add_convolution_7 --------------------------
	.section	.nv.shared.triton_poi_fused_add_convolution_7,"aw",@nobits
	.sectionflags	@""
	.align	16
	.zero		1024


//--------------------- .nv.constant0.triton_poi_fused_add_convolution_7 --------------------------
	.section	.nv.constant0.triton_poi_fused_add_convolution_7,"a",@progbits
	.sectionflags	@""
	.align	4
.nv.constant0.triton_poi_fused_add_convolution_7:
	.zero		608
